//
// Generated by NVIDIA NVVM Compiler
//
// Compiler Build ID: CL-36424714
// Cuda compilation tools, release 13.0, V13.0.88
// Based on NVVM 20.0.0
//

.version 9.0
.target sm_100
.address_size 64

	// .globl	_Z20sum_reduction_sharedPiS_i
// _ZZ20sum_reduction_sharedPiS_iE6s_data has been demoted
// _ZZ9final_sumPiS_iE6s_data has been demoted

.visible .entry _Z20sum_reduction_sharedPiS_i(
	.param .u64 .ptr .align 1 _Z20sum_reduction_sharedPiS_i_param_0,
	.param .u64 .ptr .align 1 _Z20sum_reduction_sharedPiS_i_param_1,
	.param .u32 _Z20sum_reduction_sharedPiS_i_param_2
)
{
	.reg .pred 	%p<7>;
	.reg .b32 	%r<28>;
	.reg .b64 	%rd<11>;
	// demoted variable
	.shared .align 4 .b8 _ZZ20sum_reduction_sharedPiS_iE6s_data[4096];
	ld.param.u64 	%rd3, [_Z20sum_reduction_sharedPiS_i_param_0];
	ld.param.u64 	%rd2, [_Z20sum_reduction_sharedPiS_i_param_1];
	ld.param.u32 	%r12, [_Z20sum_reduction_sharedPiS_i_param_2];
	cvta.to.global.u64 	%rd1, %rd3;
	mov.u32 	%r1, %tid.x;
	mov.u32 	%r2, %ctaid.x;
	mov.u32 	%r27, %ntid.x;
	mul.lo.s32 	%r13, %r27, %r2;
	shl.b32 	%r14, %r13, 1;
	add.s32 	%r4, %r14, %r1;
	setp.ge.s32 	%p1, %r4, %r12;
	shl.b32 	%r15, %r1, 2;
	mov.u32 	%r16, _ZZ20sum_reduction_sharedPiS_iE6s_data;
	add.s32 	%r5, %r16, %r15;
	@%p1 bra 	$L__BB0_4;
	mul.wide.s32 	%rd4, %r4, 4;
	add.s64 	%rd5, %rd1, %rd4;
	ld.global.u32 	%r6, [%rd5];
	add.s32 	%r7, %r4, %r27;
	setp.ge.u32 	%p2, %r7, %r12;
	mov.b32 	%r26, 0;
	@%p2 bra 	$L__BB0_3;
	mul.wide.u32 	%rd6, %r7, 4;
	add.s64 	%rd7, %rd1, %rd6;
	ld.global.u32 	%r26, [%rd7];
$L__BB0_3:
	add.s32 	%r19, %r26, %r6;
	st.shared.u32 	[%r5], %r19;
	bra.uni 	$L__BB0_5;
$L__BB0_4:
	mov.b32 	%r17, 0;
	st.shared.u32 	[%r5], %r17;
$L__BB0_5:
	bar.sync 	0;
	setp.lt.u32 	%p3, %r27, 2;
	@%p3 bra 	$L__BB0_9;
$L__BB0_6:
	shr.u32 	%r11, %r27, 1;
	setp.ge.u32 	%p4, %r1, %r11;
	@%p4 bra 	$L__BB0_8;
	shl.b32 	%r20, %r11, 2;
	add.s32 	%r21, %r5, %r20;
	ld.shared.u32 	%r22, [%r21];
	ld.shared.u32 	%r23, [%r5];
	add.s32 	%r24, %r23, %r22;
	st.shared.u32 	[%r5], %r24;
$L__BB0_8:
	bar.sync 	0;
	setp.gt.u32 	%p5, %r27, 3;
	mov.u32 	%r27, %r11;
	@%p5 bra 	$L__BB0_6;
$L__BB0_9:
	setp.ne.s32 	%p6, %r1, 0;
	@%p6 bra 	$L__BB0_11;
	ld.shared.u32 	%r25, [_ZZ20sum_reduction_sharedPiS_iE6s_data];
	cvta.to.global.u64 	%rd8, %rd2;
	mul.wide.u32 	%rd9, %r2, 4;
	add.s64 	%rd10, %rd8, %rd9;
	st.global.u32 	[%rd10], %r25;
$L__BB0_11:
	ret;

}
	// .globl	_Z9final_sumPiS_i
.visible .entry _Z9final_sumPiS_i(
	.param .u64 .ptr .align 1 _Z9final_sumPiS_i_param_0,
	.param .u64 .ptr .align 1 _Z9final_sumPiS_i_param_1,
	.param .u32 _Z9final_sumPiS_i_param_2
)
{
	.reg .pred 	%p<6>;
	.reg .b32 	%r<18>;
	.reg .b64 	%rd<7>;
	// demoted variable
	.shared .align 4 .b8 _ZZ9final_sumPiS_iE6s_data[4096];
	ld.param.u64 	%rd1, [_Z9final_sumPiS_i_param_0];
	ld.param.u64 	%rd2, [_Z9final_sumPiS_i_param_1];
	ld.param.u32 	%r6, [_Z9final_sumPiS_i_param_2];
	mov.u32 	%r1, %tid.x;
	setp.ge.s32 	%p1, %r1, %r6;
	shl.b32 	%r7, %r1, 2;
	mov.u32 	%r8, _ZZ9final_sumPiS_iE6s_data;
	add.s32 	%r2, %r8, %r7;
	@%p1 bra 	$L__BB1_2;
	cvta.to.global.u64 	%rd3, %rd1;
	mul.wide.u32 	%rd4, %r1, 4;
	add.s64 	%rd5, %rd3, %rd4;
	ld.global.u32 	%r10, [%rd5];
	st.shared.u32 	[%r2], %r10;
	bra.uni 	$L__BB1_3;
$L__BB1_2:
	mov.b32 	%r9, 0;
	st.shared.u32 	[%r2], %r9;
$L__BB1_3:
	bar.sync 	0;
	mov.u32 	%r17, %ntid.x;
	setp.lt.u32 	%p2, %r17, 2;
	@%p2 bra 	$L__BB1_7;
$L__BB1_4:
	shr.u32 	%r5, %r17, 1;
	setp.ge.u32 	%p3, %r1, %r5;
	@%p3 bra 	$L__BB1_6;
	shl.b32 	%r11, %r5, 2;
	add.s32 	%r12, %r2, %r11;
	ld.shared.u32 	%r13, [%r12];
	ld.shared.u32 	%r14, [%r2];
	add.s32 	%r15, %r14, %r13;
	st.shared.u32 	[%r2], %r15;
$L__BB1_6:
	bar.sync 	0;
	setp.gt.u32 	%p4, %r17, 3;
	mov.u32 	%r17, %r5;
	@%p4 bra 	$L__BB1_4;
$L__BB1_7:
	setp.ne.s32 	%p5, %r1, 0;
	@%p5 bra 	$L__BB1_9;
	ld.shared.u32 	%r16, [_ZZ9final_sumPiS_iE6s_data];
	cvta.to.global.u64 	%rd6, %rd2;
	st.global.u32 	[%rd6], %r16;
$L__BB1_9:
	ret;

}


// ===== COMPILED SASS (sm_100) =====

	.target	sm_100

	.elftype	@"ET_EXEC"


//--------------------- .note.nv.tkinfo           --------------------------
	.section	.note.nv.tkinfo,"",@"SHT_NOTE"
	.sectionflags	@"SHF_NOTE_NV_TKINFO"
	.tkinfo
        /*0018*/ 	.word	0x00000002
        /*0030*/ 	.string	""
        /*0030*/ 	.string	"ptxas"
        /*0030*/ 	.string	"Cuda compilation tools, release 13.0, V13.0.88"
        /*0030*/ 	.string	"Build cuda_13.0.r13.0/compiler.36424714_0"
        /*0030*/ 	.string	"-arch sm_100 -m 64 "



//--------------------- .note.nv.cuinfo           --------------------------
	.section	.note.nv.cuinfo,"",@"SHT_NOTE"
	.sectionflags	@"SHF_NOTE_NV_CUINFO"
        /*0018*/ 	.short	0x0002
        /*001a*/ 	.short	0x0064
        /*001c*/ 	.short	0x0082
	.zero		2


//--------------------- .nv.info                  --------------------------
	.section	.nv.info,"",@"SHT_CUDA_INFO"
	.align	4


	//----- nvinfo : EIATTR_REGCOUNT
	.align		4
        /*0000*/ 	.byte	0x04, 0x2f
        /*0002*/ 	.short	(.L_1 - .L_0)
	.align		4
.L_0:
        /*0004*/ 	.word	index@(_Z20sum_reduction_sharedPiS_i)
        /*0008*/ 	.word	0x00000010


	//----- nvinfo : EIATTR_FRAME_SIZE
	.align		4
.L_1:
        /*000c*/ 	.byte	0x04, 0x11
        /*000e*/ 	.short	(.L_3 - .L_2)
	.align		4
.L_2:
        /*0010*/ 	.word	index@(_Z20sum_reduction_sharedPiS_i)
        /*0014*/ 	.word	0x00000000


	//----- nvinfo : EIATTR_REGCOUNT
	.align		4
.L_3:
        /*0018*/ 	.byte	0x04, 0x2f
        /*001a*/ 	.short	(.L_5 - .L_4)
	.align		4
.L_4:
        /*001c*/ 	.word	index@(_Z9final_sumPiS_i)
        /*0020*/ 	.word	0x0000000a


	//----- nvinfo : EIATTR_FRAME_SIZE
	.align		4
.L_5:
        /*0024*/ 	.byte	0x04, 0x11
        /*0026*/ 	.short	(.L_7 - .L_6)
	.align		4
.L_6:
        /*0028*/ 	.word	index@(_Z9final_sumPiS_i)
        /*002c*/ 	.word	0x00000000


	//----- nvinfo : EIATTR_MIN_STACK_SIZE
	.align		4
.L_7:
        /*0030*/ 	.byte	0x04, 0x12
        /*0032*/ 	.short	(.L_9 - .L_8)
	.align		4
.L_8:
        /*0034*/ 	.word	index@(_Z9final_sumPiS_i)
        /*0038*/ 	.word	0x00000000


	//----- nvinfo : EIATTR_MIN_STACK_SIZE
	.align		4
.L_9:
        /*003c*/ 	.byte	0x04, 0x12
        /*003e*/ 	.short	(.L_11 - .L_10)
	.align		4
.L_10:
        /*0040*/ 	.word	index@(_Z20sum_reduction_sharedPiS_i)
        /*0044*/ 	.word	0x00000000
.L_11:


//--------------------- .nv.compat                --------------------------
	.section	.nv.compat,"",@"SHT_CUDA_COMPAT_INFO"
	.align	4
        /*0000*/ 	.byte	0x02, 0x09, 0x00, 0x00, 0x02, 0x02, 0x01, 0x00, 0x02, 0x05, 0x05, 0x00, 0x03, 0x07, 0x01, 0x01
        /*0010*/ 	.byte	0x02, 0x03, 0x00, 0x00, 0x02, 0x06, 0x01, 0x00, 0x04, 0x0b, 0x08, 0x00, 0x09, 0x00, 0x00, 0x00
        /*0020*/ 	.byte	0x00, 0x00, 0x00, 0x00


//--------------------- .nv.info._Z9final_sumPiS_i --------------------------
	.section	.nv.info._Z9final_sumPiS_i,"",@"SHT_CUDA_INFO"
	.sectionflags	@""
	.align	4


	//----- nvinfo : EIATTR_CUDA_API_VERSION
	.align		4
        /*0000*/ 	.byte	0x04, 0x37
        /*0002*/ 	.short	(.L_13 - .L_12)
.L_12:
        /*0004*/ 	.word	0x00000082


	//----- nvinfo : EIATTR_KPARAM_INFO
	.align		4
.L_13:
        /*0008*/ 	.byte	0x04, 0x17
        /*000a*/ 	.short	(.L_15 - .L_14)
.L_14:
        /*000c*/ 	.word	0x00000000
        /*0010*/ 	.short	0x0002
        /*0012*/ 	.short	0x0010
        /*0014*/ 	.byte	0x00, 0xf0, 0x11, 0x00


	//----- nvinfo : EIATTR_KPARAM_INFO
	.align		4
.L_15:
        /*0018*/ 	.byte	0x04, 0x17
        /*001a*/ 	.short	(.L_17 - .L_16)
.L_16:
        /*001c*/ 	.word	0x00000000
        /*0020*/ 	.short	0x0001
        /*0022*/ 	.short	0x0008
        /*0024*/ 	.byte	0x00, 0xf5, 0x21, 0x00


	//----- nvinfo : EIATTR_KPARAM_INFO
	.align		4
.L_17:
        /*0028*/ 	.byte	0x04, 0x17
        /*002a*/ 	.short	(.L_19 - .L_18)
.L_18:
        /*002c*/ 	.word	0x00000000
        /*0030*/ 	.short	0x0000
        /*0032*/ 	.short	0x0000
        /*0034*/ 	.byte	0x00, 0xf5, 0x21, 0x00


	//----- nvinfo : EIATTR_SPARSE_MMA_MASK
	.align		4
.L_19:
        /*0038*/ 	.byte	0x03, 0x50
        /*003a*/ 	.short	0x0000


	//----- nvinfo : EIATTR_MAXREG_COUNT
	.align		4
        /*003c*/ 	.byte	0x03, 0x1b
        /*003e*/ 	.short	0x00ff


	//----- nvinfo : EIATTR_NUM_BARRIERS
	.align		4
        /*0040*/ 	.byte	0x02, 0x4c
        /*0042*/ 	.byte	0x01
	.zero		1


	//----- nvinfo : EIATTR_MERCURY_ISA_VERSION
	.align		4
        /*0044*/ 	.byte	0x03, 0x5f
        /*0046*/ 	.short	0x0101


	//----- nvinfo : EIATTR_VRC_CTA_INIT_COUNT
	.align		4
        /*0048*/ 	.byte	0x02, 0x4a
	.zero		1
	.zero		1


	//----- nvinfo : EIATTR_EXIT_INSTR_OFFSETS
	.align		4
        /*004c*/ 	.byte	0x04, 0x1c
        /*004e*/ 	.short	(.L_21 - .L_20)


	//   ....[0]....
.L_20:
        /*0050*/ 	.word	0x000001f0


	//   ....[1]....
        /*0054*/ 	.word	0x00000260


	//----- nvinfo : EIATTR_CBANK_PARAM_SIZE
	.align		4
.L_21:
        /*0058*/ 	.byte	0x03, 0x19
        /*005a*/ 	.short	0x0014


	//----- nvinfo : EIATTR_PARAM_CBANK
	.align		4
        /*005c*/ 	.byte	0x04, 0x0a
        /*005e*/ 	.short	(.L_23 - .L_22)
	.align		4
.L_22:
        /*0060*/ 	.word	index@(.nv.constant0._Z9final_sumPiS_i)
        /*0064*/ 	.short	0x0380
        /*0066*/ 	.short	0x0014


	//----- nvinfo : EIATTR_SW_WAR
	.align		4
.L_23:
        /*0068*/ 	.byte	0x04, 0x36
        /*006a*/ 	.short	(.L_25 - .L_24)
.L_24:
        /*006c*/ 	.word	0x00000008
.L_25:


//--------------------- .nv.info._Z20sum_reduction_sharedPiS_i --------------------------
	.section	.nv.info._Z20sum_reduction_sharedPiS_i,"",@"SHT_CUDA_INFO"
	.sectionflags	@""
	.align	4


	//----- nvinfo : EIATTR_CUDA_API_VERSION
	.align		4
        /*0000*/ 	.byte	0x04, 0x37
        /*0002*/ 	.short	(.L_27 - .L_26)
.L_26:
        /*0004*/ 	.word	0x00000082


	//----- nvinfo : EIATTR_KPARAM_INFO
	.align		4
.L_27:
        /*0008*/ 	.byte	0x04, 0x17
        /*000a*/ 	.short	(.L_29 - .L_28)
.L_28:
        /*000c*/ 	.word	0x00000000
        /*0010*/ 	.short	0x0002
        /*0012*/ 	.short	0x0010
        /*0014*/ 	.byte	0x00, 0xf0, 0x11, 0x00


	//----- nvinfo : EIATTR_KPARAM_INFO
	.align		4
.L_29:
        /*0018*/ 	.byte	0x04, 0x17
        /*001a*/ 	.short	(.L_31 - .L_30)
.L_30:
        /*001c*/ 	.word	0x00000000
        /*0020*/ 	.short	0x0001
        /*0022*/ 	.short	0x0008
        /*0024*/ 	.byte	0x00, 0xf5, 0x21, 0x00


	//----- nvinfo : EIATTR_KPARAM_INFO
	.align		4
.L_31:
        /*0028*/ 	.byte	0x04, 0x17
        /*002a*/ 	.short	(.L_33 - .L_32)
.L_32:
        /*002c*/ 	.word	0x00000000
        /*0030*/ 	.short	0x0000
        /*0032*/ 	.short	0x0000
        /*0034*/ 	.byte	0x00, 0xf5, 0x21, 0x00


	//----- nvinfo : EIATTR_SPARSE_MMA_MASK
	.align		4
.L_33:
        /*0038*/ 	.byte	0x03, 0x50
        /*003a*/ 	.short	0x0000


	//----- nvinfo : EIATTR_MAXREG_COUNT
	.align		4
        /*003c*/ 	.byte	0x03, 0x1b
        /*003e*/ 	.short	0x00ff


	//----- nvinfo : EIATTR_NUM_BARRIERS
	.align		4
        /*0040*/ 	.byte	0x02, 0x4c
        /*0042*/ 	.byte	0x01
	.zero		1


	//----- nvinfo : EIATTR_MERCURY_ISA_VERSION
	.align		4
        /*0044*/ 	.byte	0x03, 0x5f
        /*0046*/ 	.short	0x0101


	//----- nvinfo : EIATTR_VRC_CTA_INIT_COUNT
	.align		4
        /*0048*/ 	.byte	0x02, 0x4a
	.zero		1
	.zero		1


	//----- nvinfo : EIATTR_EXIT_INSTR_OFFSETS
	.align		4
        /*004c*/ 	.byte	0x04, 0x1c
        /*004e*/ 	.short	(.L_35 - .L_34)


	//   ....[0]....
.L_34:
        /*0050*/ 	.word	0x000002c0


	//   ....[1]....
        /*0054*/ 	.word	0x00000340


	//----- nvinfo : EIATTR_CRS_STACK_SIZE
	.align		4
.L_35:
        /*0058*/ 	.byte	0x04, 0x1e
        /*005a*/ 	.short	(.L_37 - .L_36)
.L_36:
        /*005c*/ 	.word	0x00000000


	//----- nvinfo : EIATTR_CBANK_PARAM_SIZE
	.align		4
.L_37:
        /*0060*/ 	.byte	0x03, 0x19
        /*0062*/ 	.short	0x0014


	//----- nvinfo : EIATTR_PARAM_CBANK
	.align		4
        /*0064*/ 	.byte	0x04, 0x0a
        /*0066*/ 	.short	(.L_39 - .L_38)
	.align		4
.L_38:
        /*0068*/ 	.word	index@(.nv.constant0._Z20sum_reduction_sharedPiS_i)
        /*006c*/ 	.short	0x0380
        /*006e*/ 	.short	0x0014


	//----- nvinfo : EIATTR_SW_WAR
	.align		4
.L_39:
        /*0070*/ 	.byte	0x04, 0x36
        /*0072*/ 	.short	(.L_41 - .L_40)
.L_40:
        /*0074*/ 	.word	0x00000008
.L_41:


//--------------------- .nv.callgraph             --------------------------
	.section	.nv.callgraph,"",@"SHT_CUDA_CALLGRAPH"
	.align	4
	.sectionentsize	8
	.align		4
        /*0000*/ 	.word	0x00000000
	.align		4
        /*0004*/ 	.word	0xffffffff
	.align		4
        /*0008*/ 	.word	0x00000000
	.align		4
        /*000c*/ 	.word	0xfffffffe
	.align		4
        /*0010*/ 	.word	0x00000000
	.align		4
        /*0014*/ 	.word	0xfffffffd
	.align		4
        /*0018*/ 	.word	0x00000000
	.align		4
        /*001c*/ 	.word	0xfffffffc


//--------------------- .text._Z9final_sumPiS_i   --------------------------
	.section	.text._Z9final_sumPiS_i,"ax",@progbits
	.align	128
        .global         _Z9final_sumPiS_i
        .type           _Z9final_sumPiS_i,@function
        .size           _Z9final_sumPiS_i,(.L_x_9 - _Z9final_sumPiS_i)
        .other          _Z9final_sumPiS_i,@"STO_CUDA_ENTRY STV_DEFAULT"
_Z9final_sumPiS_i:
.text._Z9final_sumPiS_i:
[----:B------:R-:W-:Y:S01]  /*0000*/  LDC R1, c[0x0][0x37c] ;  /* 0x0000df00ff017b82 */ /* 0x000fe20000000800 */
[----:B------:R-:W0:Y:S01]  /*0010*/  S2R R7, SR_TID.X ;  /* 0x0000000000077919 */ /* 0x000e220000002100 */
[----:B------:R-:W0:Y:S01]  /*0020*/  LDCU UR4, c[0x0][0x390] ;  /* 0x00007200ff0477ac */ /* 0x000e220008000800 */
[----:B------:R-:W1:Y:S01]  /*0030*/  LDCU.64 UR6, c[0x0][0x358] ;  /* 0x00006b00ff0677ac */ /* 0x000e620008000a00 */
[----:B0-----:R-:W-:-:S13]  /*0040*/  ISETP.GE.AND P1, PT, R7, UR4, PT ;  /* 0x0000000407007c0c */ /* 0x001fda000bf26270 */
[----:B------:R-:W0:Y:S02]  /*0050*/  @!P1 LDC.64 R2, c[0x0][0x380] ;  /* 0x0000e000ff029b82 */ /* 0x000e240000000a00 */
[----:B0-----:R-:W-:-:S06]  /*0060*/  @!P1 IMAD.WIDE.U32 R2, R7, 0x4, R2 ;  /* 0x0000000407029825 */ /* 0x001fcc00078e0002 */
[----:B-1----:R-:W2:Y:S01]  /*0070*/  @!P1 LDG.E R3, desc[UR6][R2.64] ;  /* 0x0000000602039981 */ /* 0x002ea2000c1e1900 */
[----:B------:R-:W0:Y:S01]  /*0080*/  S2UR UR5, SR_CgaCtaId ;  /* 0x00000000000579c3 */ /* 0x000e220000008800 */
[----:B------:R-:W-:Y:S01]  /*0090*/  UMOV UR4, 0x400 ;  /* 0x0000040000047882 */ /* 0x000fe20000000000 */
[----:B------:R-:W1:Y:S01]  /*00a0*/  LDCU UR8, c[0x0][0x360] ;  /* 0x00006c00ff0877ac */ /* 0x000e620008000800 */
[----:B------:R-:W-:Y:S01]  /*00b0*/  ISETP.NE.AND P0, PT, R7, RZ, PT ;  /* 0x000000ff0700720c */ /* 0x000fe20003f05270 */
[----:B-1----:R-:W-:Y:S02]  /*00c0*/  UISETP.GE.U32.AND UP0, UPT, UR8, 0x2, UPT ;  /* 0x000000020800788c */ /* 0x002fe4000bf06070 */
[----:B0-----:R-:W-:-:S06]  /*00d0*/  ULEA UR4, UR5, UR4, 0x18 ;  /* 0x0000000405047291 */ /* 0x001fcc000f8ec0ff */
[----:B------:R-:W-:-:S05]  /*00e0*/  LEA R0, R7, UR4, 0x2 ;  /* 0x0000000407007c11 */ /* 0x000fca000f8e10ff */
[----:B--2---:R0:W-:Y:S04]  /*00f0*/  @!P1 STS [R0], R3 ;  /* 0x0000000300009388 */ /* 0x0041e80000000800 */
[----:B------:R0:W-:Y:S01]  /*0100*/  @P1 STS [R0], RZ ;  /* 0x000000ff00001388 */ /* 0x0001e20000000800 */
[----:B------:R-:W-:Y:S06]  /*0110*/  BAR.SYNC.DEFER_BLOCKING 0x0 ;  /* 0x0000000000007b1d */ /* 0x000fec0000010000 */
[----:B------:R-:W-:Y:S05]  /*0120*/  BRA.U !UP0, `(.L_x_0) ;  /* 0x0000000108307547 */ /* 0x000fea000b800000 */
[----:B------:R-:W-:-:S07]  /*0130*/  IMAD.U32 R2, RZ, RZ, UR8 ;  /* 0x00000008ff027e24 */ /* 0x000fce000f8e00ff */
.L_x_1:
[----:B------:R-:W-:-:S04]  /*0140*/  SHF.R.U32.HI R6, RZ, 0x1, R2 ;  /* 0x00000001ff067819 */ /* 0x000fc80000011602 */
[----:B------:R-:W-:-:S13]  /*0150*/  ISETP.GE.U32.AND P1, PT, R7, R6, PT ;  /* 0x000000060700720c */ /* 0x000fda0003f26070 */
[----:B0-----:R-:W-:Y:S01]  /*0160*/  @!P1 IMAD R3, R6, 0x4, R0 ;  /* 0x0000000406039824 */ /* 0x001fe200078e0200 */
[----:B------:R-:W-:Y:S05]  /*0170*/  @!P1 LDS R4, [R0] ;  /* 0x0000000000049984 */ /* 0x000fea0000000800 */
[----:B------:R-:W0:Y:S02]  /*0180*/  @!P1 LDS R3, [R3] ;  /* 0x0000000003039984 */ /* 0x000e240000000800 */
[----:B0-----:R-:W-:-:S05]  /*0190*/  @!P1 IMAD.IADD R5, R3, 0x1, R4 ;  /* 0x0000000103059824 */ /* 0x001fca00078e0204 */
[----:B------:R1:W-:Y:S01]  /*01a0*/  @!P1 STS [R0], R5 ;  /* 0x0000000500009388 */ /* 0x0003e20000000800 */
[----:B------:R-:W-:Y:S01]  /*01b0*/  BAR.SYNC.DEFER_BLOCKING 0x0 ;  /* 0x0000000000007b1d */ /* 0x000fe20000010000 */
[----:B------:R-:W-:Y:S01]  /*01c0*/  ISETP.GT.U32.AND P1, PT, R2, 0x3, PT ;  /* 0x000000030200780c */ /* 0x000fe20003f24070 */
[----:B------:R-:W-:-:S12]  /*01d0*/  IMAD.MOV.U32 R2, RZ, RZ, R6 ;  /* 0x000000ffff027224 */ /* 0x000fd800078e0006 */
[----:B-1----:R-:W-:Y:S05]  /*01e0*/  @P1 BRA `(.L_x_1) ;  /* 0xfffffffc00d41947 */ /* 0x002fea000383ffff */
.L_x_0:
[----:B------:R-:W-:Y:S05]  /*01f0*/  @P0 EXIT ;  /* 0x000000000000094d */ /* 0x000fea0003800000 */
[----:B------:R-:W1:Y:S01]  /*0200*/  S2UR UR5, SR_CgaCtaId ;  /* 0x00000000000579c3 */ /* 0x000e620000008800 */
[----:B------:R-:W-:-:S07]  /*0210*/  UMOV UR4, 0x400 ;  /* 0x0000040000047882 */ /* 0x000fce0000000000 */
[----:B0-----:R-:W0:Y:S01]  /*0220*/  LDC.64 R2, c[0x0][0x388] ;  /* 0x0000e200ff027b82 */ /* 0x001e220000000a00 */
[----:B-1----:R-:W-:-:S09]  /*0230*/  ULEA UR4, UR5, UR4, 0x18 ;  /* 0x0000000405047291 */ /* 0x002fd2000f8ec0ff */
[----:B------:R-:W0:Y:S04]  /*0240*/  LDS R5, [UR4] ;  /* 0x00000004ff057984 */ /* 0x000e280008000800 */
[----:B0-----:R-:W-:Y:S01]  /*0250*/  STG.E desc[UR6][R2.64], R5 ;  /* 0x0000000502007986 */ /* 0x001fe2000c101906 */
[----:B------:R-:W-:Y:S05]  /*0260*/  EXIT ;  /* 0x000000000000794d */ /* 0x000fea0003800000 */
.L_x_2:
[----:B------:R-:W-:-:S00]  /*0270*/  BRA `(.L_x_2) ;  /* 0xfffffffc00fc7947 */ /* 0x000fc0000383ffff */
[----:B------:R-:W-:-:S00]  /*0280*/  NOP ;  /* 0x0000000000007918 */ /* 0x000fc00000000000 */
[----:B------:R-:W-:-:S00]  /*0290*/  NOP ;  /* 0x0000000000007918 */ /* 0x000fc00000000000 */
[----:B------:R-:W-:-:S00]  /*02a0*/  NOP ;  /* 0x0000000000007918 */ /* 0x000fc00000000000 */
[----:B------:R-:W-:-:S00]  /*02b0*/  NOP ;  /* 0x0000000000007918 */ /* 0x000fc00000000000 */
[----:B------:R-:W-:-:S00]  /*02c0*/  NOP ;  /* 0x0000000000007918 */ /* 0x000fc00000000000 */
[----:B------:R-:W-:-:S00]  /*02d0*/  NOP ;  /* 0x0000000000007918 */ /* 0x000fc00000000000 */
[----:B------:R-:W-:-:S00]  /*02e0*/  NOP ;  /* 0x0000000000007918 */ /* 0x000fc00000000000 */
[----:B------:R-:W-:-:S00]  /*02f0*/  NOP ;  /* 0x0000000000007918 */ /* 0x000fc00000000000 */
.L_x_9:


//--------------------- .text._Z20sum_reduction_sharedPiS_i --------------------------
	.section	.text._Z20sum_reduction_sharedPiS_i,"ax",@progbits
	.align	128
        .global         _Z20sum_reduction_sharedPiS_i
        .type           _Z20sum_reduction_sharedPiS_i,@function
        .size           _Z20sum_reduction_sharedPiS_i,(.L_x_10 - _Z20sum_reduction_sharedPiS_i)
        .other          _Z20sum_reduction_sharedPiS_i,@"STO_CUDA_ENTRY STV_DEFAULT"
_Z20sum_reduction_sharedPiS_i:
.text._Z20sum_reduction_sharedPiS_i:
[----:B------:R-:W-:Y:S01]  /*0000*/  LDC R1, c[0x0][0x37c] ;  /* 0x0000df00ff017b82 */ /* 0x000fe20000000800 */
[----:B------:R-:W0:Y:S01]  /*0010*/  S2R R11, SR_CTAID.X ;  /* 0x00000000000b7919 */ /* 0x000e220000002500 */
[----:B------:R-:W1:Y:S06]  /*0020*/  LDCU UR8, c[0x0][0x360] ;  /* 0x00006c00ff0877ac */ /* 0x000e6c0008000800 */
[----:B------:R-:W2:Y:S01]  /*0030*/  S2UR UR5, SR_CgaCtaId ;  /* 0x00000000000579c3 */ /* 0x000ea20000008800 */
[----:B------:R-:W-:Y:S01]  /*0040*/  BSSY.RECONVERGENT B0, `(.L_x_3) ;  /* 0x0000018000007945 */ /* 0x000fe20003800200 */
[----:B------:R-:W3:Y:S01]  /*0050*/  S2R R9, SR_TID.X ;  /* 0x0000000000097919 */ /* 0x000ee20000002100 */
[----:B------:R-:W4:Y:S01]  /*0060*/  LDCU UR9, c[0x0][0x390] ;  /* 0x00007200ff0977ac */ /* 0x000f220008000800 */
[----:B------:R-:W-:Y:S01]  /*0070*/  UMOV UR4, 0x400 ;  /* 0x0000040000047882 */ /* 0x000fe20000000000 */
[----:B------:R-:W0:Y:S01]  /*0080*/  LDCU.64 UR6, c[0x0][0x358] ;  /* 0x00006b00ff0677ac */ /* 0x000e220008000a00 */
[----:B-1----:R-:W-:Y:S01]  /*0090*/  IMAD.U32 R6, RZ, RZ, UR8 ;  /* 0x00000008ff067e24 */ /* 0x002fe2000f8e00ff */
[----:B--2---:R-:W-:Y:S01]  /*00a0*/  ULEA UR4, UR5, UR4, 0x18 ;  /* 0x0000000405047291 */ /* 0x004fe2000f8ec0ff */
[----:B0-----:R-:W-:-:S04]  /*00b0*/  IMAD R0, R11, UR8, RZ ;  /* 0x000000080b007c24 */ /* 0x001fc8000f8e02ff */
[----:B---3--:R-:W-:Y:S01]  /*00c0*/  IMAD R3, R0, 0x2, R9 ;  /* 0x0000000200037824 */ /* 0x008fe200078e0209 */
[----:B------:R-:W-:-:S04]  /*00d0*/  LEA R0, R9, UR4, 0x2 ;  /* 0x0000000409007c11 */ /* 0x000fc8000f8e10ff */
[----:B----4-:R-:W-:-:S13]  /*00e0*/  ISETP.GE.AND P0, PT, R3, UR9, PT ;  /* 0x0000000903007c0c */ /* 0x010fda000bf06270 */
[----:B------:R-:W-:Y:S05]  /*00f0*/  @P0 BRA `(.L_x_4) ;  /* 0x00000000002c0947 */ /* 0x000fea0003800000 */
[----:B------:R-:W0:Y:S01]  /*0100*/  LDC.64 R4, c[0x0][0x380] ;  /* 0x0000e000ff047b82 */ /* 0x000e220000000a00 */
[----:B------:R-:W-:Y:S01]  /*0110*/  IADD3 R13, PT, PT, R3, R6, RZ ;  /* 0x00000006030d7210 */ /* 0x000fe20007ffe0ff */
[----:B------:R-:W-:-:S03]  /*0120*/  IMAD.MOV.U32 R7, RZ, RZ, RZ ;  /* 0x000000ffff077224 */ /* 0x000fc600078e00ff */
[----:B------:R-:W-:Y:S01]  /*0130*/  ISETP.GE.U32.AND P0, PT, R13, UR9, PT ;  /* 0x000000090d007c0c */ /* 0x000fe2000bf06070 */
[----:B0-----:R-:W-:-:S12]  /*0140*/  IMAD.WIDE R2, R3, 0x4, R4 ;  /* 0x0000000403027825 */ /* 0x001fd800078e0204 */
[----:B------:R-:W-:Y:S01]  /*0150*/  @!P0 IMAD.WIDE.U32 R4, R13, 0x4, R4 ;  /* 0x000000040d048825 */ /* 0x000fe200078e0004 */
[----:B------:R-:W2:Y:S04]  /*0160*/  LDG.E R2, desc[UR6][R2.64] ;  /* 0x0000000602027981 */ /* 0x000ea8000c1e1900 */
[----:B------:R-:W2:Y:S02]  /*0170*/  @!P0 LDG.E R7, desc[UR6][R4.64] ;  /* 0x0000000604078981 */ /* 0x000ea4000c1e1900 */
[----:B--2---:R-:W-:-:S05]  /*0180*/  IMAD.IADD R7, R2, 0x1, R7 ;  /* 0x0000000102077824 */ /* 0x004fca00078e0207 */
[----:B------:R1:W-:Y:S01]  /*0190*/  STS [R0], R7 ;  /* 0x0000000700007388 */ /* 0x0003e20000000800 */
[----:B------:R-:W-:Y:S05]  /*01a0*/  BRA `(.L_x_5) ;  /* 0x0000000000047947 */ /* 0x000fea0003800000 */
.L_x_4:
[----:B------:R0:W-:Y:S02]  /*01b0*/  STS [R0], RZ ;  /* 0x000000ff00007388 */ /* 0x0001e40000000800 */
.L_x_5:
[----:B------:R-:W-:Y:S05]  /*01c0*/  BSYNC.RECONVERGENT B0 ;  /* 0x0000000000007941 */ /* 0x000fea0003800200 */
.L_x_3:
[----:B------:R-:W-:Y:S01]  /*01d0*/  BAR.SYNC.DEFER_BLOCKING 0x0 ;  /* 0x0000000000007b1d */ /* 0x000fe20000010000 */
[----:B------:R-:W-:Y:S02]  /*01e0*/  ISETP.GE.U32.AND P1, PT, R6, 0x2, PT ;  /* 0x000000020600780c */ /* 0x000fe40003f26070 */
[----:B------:R-:W-:-:S11]  /*01f0*/  ISETP.NE.AND P0, PT, R9, RZ, PT ;  /* 0x000000ff0900720c */ /* 0x000fd60003f05270 */
[----:B------:R-:W-:Y:S05]  /*0200*/  @!P1 BRA `(.L_x_6) ;  /* 0x00000000002c9947 */ /* 0x000fea0003800000 */
.L_x_7:
[----:B------:R-:W-:-:S04]  /*0210*/  SHF.R.U32.HI R4, RZ, 0x1, R6 ;  /* 0x00000001ff047819 */ /* 0x000fc80000011606 */
[----:B------:R-:W-:-:S13]  /*0220*/  ISETP.GE.U32.AND P1, PT, R9, R4, PT ;  /* 0x000000040900720c */ /* 0x000fda0003f26070 */
[----:B------:R-:W-:Y:S01]  /*0230*/  @!P1 LEA R2, R4, R0, 0x2 ;  /* 0x0000000004029211 */ /* 0x000fe200078e10ff */
[----:B------:R-:W-:Y:S05]  /*0240*/  @!P1 LDS R3, [R0] ;  /* 0x0000000000039984 */ /* 0x000fea0000000800 */
[----:B------:R-:W2:Y:S02]  /*0250*/  @!P1 LDS R2, [R2] ;  /* 0x0000000002029984 */ /* 0x000ea40000000800 */
[----:B--2---:R-:W-:-:S05]  /*0260*/  @!P1 IMAD.IADD R3, R2, 0x1, R3 ;  /* 0x0000000102039824 */ /* 0x004fca00078e0203 */
[----:B------:R2:W-:Y:S01]  /*0270*/  @!P1 STS [R0], R3 ;  /* 0x0000000300009388 */ /* 0x0005e20000000800 */
[----:B------:R-:W-:Y:S01]  /*0280*/  BAR.SYNC.DEFER_BLOCKING 0x0 ;  /* 0x0000000000007b1d */ /* 0x000fe20000010000 */
[----:B------:R-:W-:Y:S02]  /*0290*/  ISETP.GT.U32.AND P1, PT, R6, 0x3, PT ;  /* 0x000000030600780c */ /* 0x000fe40003f24070 */
[----:B------:R-:W-:-:S11]  /*02a0*/  MOV R6, R4 ;  /* 0x0000000400067202 */ /* 0x000fd60000000f00 */
[----:B--2---:R-:W-:Y:S05]  /*02b0*/  @P1 BRA `(.L_x_7) ;  /* 0xfffffffc00d41947 */ /* 0x004fea000383ffff */
.L_x_6:
[----:B------:R-:W-:Y:S05]  /*02c0*/  @P0 EXIT ;  /* 0x000000000000094d */ /* 0x000fea0003800000 */
[----:B------:R-:W2:Y:S01]  /*02d0*/  S2UR UR5, SR_CgaCtaId ;  /* 0x00000000000579c3 */ /* 0x000ea20000008800 */
[----:B------:R-:W-:-:S07]  /*02e0*/  UMOV UR4, 0x400 ;  /* 0x0000040000047882 */ /* 0x000fce0000000000 */
[----:B------:R-:W3:Y:S01]  /*02f0*/  LDC.64 R2, c[0x0][0x388] ;  /* 0x0000e200ff027b82 */ /* 0x000ee20000000a00 */
[----:B--2---:R-:W-:Y:S01]  /*0300*/  ULEA UR4, UR5, UR4, 0x18 ;  /* 0x0000000405047291 */ /* 0x004fe2000f8ec0ff */
[----:B---3--:R-:W-:-:S08]  /*0310*/  IMAD.WIDE.U32 R2, R11, 0x4, R2 ;  /* 0x000000040b027825 */ /* 0x008fd000078e0002 */
[----:B------:R-:W2:Y:S04]  /*0320*/  LDS R5, [UR4] ;  /* 0x00000004ff057984 */ /* 0x000ea80008000800 */
[----:B--2---:R-:W-:Y:S01]  /*0330*/  STG.E desc[UR6][R2.64], R5 ;  /* 0x0000000502007986 */ /* 0x004fe2000c101906 */
[----:B------:R-:W-:Y:S05]  /*0340*/  EXIT ;  /* 0x000000000000794d */ /* 0x000fea0003800000 */
.L_x_8:
        /* <DEDUP_REMOVED lines=11> */
.L_x_10:


//--------------------- .nv.shared._Z9final_sumPiS_i --------------------------
	.section	.nv.shared._Z9final_sumPiS_i,"aw",@nobits
	.sectionflags	@""
	.align	4
.nv.shared._Z9final_sumPiS_i:
	.zero		5120


//--------------------- .nv.shared.reserved.0     --------------------------
	.section	.nv.shared.reserved.0,"aw",@nobits
	.weak		__nv_reservedSMEM_offset_0_alias
	.size		__nv_reservedSMEM_offset_0_alias, 0, 64
	.other		__nv_reservedSMEM_offset_0_alias,@"STO_CUDA_RESERVED_SHARED STV_DEFAULT"
__nv_reservedSMEM_offset_0_alias:
	.zero		0
	.zero		64


//--------------------- .nv.shared._Z20sum_reduction_sharedPiS_i --------------------------
	.section	.nv.shared._Z20sum_reduction_sharedPiS_i,"aw",@nobits
	.sectionflags	@""
	.align	4
.nv.shared._Z20sum_reduction_sharedPiS_i:
	.zero		5120


//--------------------- .nv.constant0._Z9final_sumPiS_i --------------------------
	.section	.nv.constant0._Z9final_sumPiS_i,"a",@progbits
	.sectionflags	@""
	.align	4
.nv.constant0._Z9final_sumPiS_i:
	.zero		916


//--------------------- .nv.constant0._Z20sum_reduction_sharedPiS_i --------------------------
	.section	.nv.constant0._Z20sum_reduction_sharedPiS_i,"a",@progbits
	.sectionflags	@""
	.align	4
.nv.constant0._Z20sum_reduction_sharedPiS_i:
	.zero		916


//--------------------- SYMBOLS --------------------------

	.type		.nv.reservedSmem.offset0,@object
	.size		.nv.reservedSmem.offset0,0x4
	.type		.nv.reservedSmem.cap,@object
	.size		.nv.reservedSmem.cap,0x4
